//
// Generated by NVIDIA NVVM Compiler
//
// Compiler Build ID: CL-36424714
// Cuda compilation tools, release 13.0, V13.0.88
// Based on NVVM 20.0.0
//

.version 9.0
.target sm_100
.address_size 64

	// .globl	DmeanSquareLoss_32

.visible .entry DmeanSquareLoss_32(
	.param .u32 DmeanSquareLoss_32_param_0,
	.param .f32 DmeanSquareLoss_32_param_1,
	.param .u64 .ptr .align 1 DmeanSquareLoss_32_param_2,
	.param .u64 .ptr .align 1 DmeanSquareLoss_32_param_3,
	.param .u64 .ptr .align 1 DmeanSquareLoss_32_param_4,
	.param .u64 .ptr .align 1 DmeanSquareLoss_32_param_5
)
{
	.reg .pred 	%p<2>;
	.reg .b32 	%r<6>;
	.reg .b32 	%f<9>;
	.reg .b64 	%rd<13>;

	ld.param.u32 	%r2, [DmeanSquareLoss_32_param_0];
	ld.param.f32 	%f1, [DmeanSquareLoss_32_param_1];
	ld.param.u64 	%rd1, [DmeanSquareLoss_32_param_2];
	ld.param.u64 	%rd2, [DmeanSquareLoss_32_param_3];
	ld.param.u64 	%rd3, [DmeanSquareLoss_32_param_4];
	ld.param.u64 	%rd4, [DmeanSquareLoss_32_param_5];
	mov.u32 	%r3, %tid.x;
	mov.u32 	%r4, %ctaid.x;
	mov.u32 	%r5, %ntid.x;
	mad.lo.s32 	%r1, %r4, %r5, %r3;
	setp.ge.s32 	%p1, %r1, %r2;
	@%p1 bra 	$L__BB0_2;
	cvta.to.global.u64 	%rd5, %rd1;
	cvta.to.global.u64 	%rd6, %rd2;
	cvta.to.global.u64 	%rd7, %rd3;
	cvta.to.global.u64 	%rd8, %rd4;
	ld.global.f32 	%f2, [%rd5];
	mul.f32 	%f3, %f1, %f2;
	mul.wide.s32 	%rd9, %r1, 4;
	add.s64 	%rd10, %rd6, %rd9;
	ld.global.f32 	%f4, [%rd10];
	add.s64 	%rd11, %rd7, %rd9;
	ld.global.f32 	%f5, [%rd11];
	sub.f32 	%f6, %f4, %f5;
	add.s64 	%rd12, %rd8, %rd9;
	ld.global.f32 	%f7, [%rd12];
	fma.rn.f32 	%f8, %f3, %f6, %f7;
	st.global.f32 	[%rd12], %f8;
$L__BB0_2:
	ret;

}


// ===== COMPILED SASS (sm_100) =====

	.target	sm_100

	.elftype	@"ET_EXEC"


//--------------------- .note.nv.tkinfo           --------------------------
	.section	.note.nv.tkinfo,"",@"SHT_NOTE"
	.sectionflags	@"SHF_NOTE_NV_TKINFO"
	.tkinfo
        /*0018*/ 	.word	0x00000002
        /*0030*/ 	.string	""
        /*0030*/ 	.string	"ptxas"
        /*0030*/ 	.string	"Cuda compilation tools, release 13.0, V13.0.88"
        /*0030*/ 	.string	"Build cuda_13.0.r13.0/compiler.36424714_0"
        /*0030*/ 	.string	"-arch sm_100 -m 64 "



//--------------------- .note.nv.cuinfo           --------------------------
	.section	.note.nv.cuinfo,"",@"SHT_NOTE"
	.sectionflags	@"SHF_NOTE_NV_CUINFO"
        /*0018*/ 	.short	0x0002
        /*001a*/ 	.short	0x0064
        /*001c*/ 	.short	0x0082
	.zero		2


//--------------------- .nv.info                  --------------------------
	.section	.nv.info,"",@"SHT_CUDA_INFO"
	.align	4


	//----- nvinfo : EIATTR_REGCOUNT
	.align		4
        /*0000*/ 	.byte	0x04, 0x2f
        /*0002*/ 	.short	(.L_1 - .L_0)
	.align		4
.L_0:
        /*0004*/ 	.word	index@(DmeanSquareLoss_32)
        /*0008*/ 	.word	0x00000010


	//----- nvinfo : EIATTR_FRAME_SIZE
	.align		4
.L_1:
        /*000c*/ 	.byte	0x04, 0x11
        /*000e*/ 	.short	(.L_3 - .L_2)
	.align		4
.L_2:
        /*0010*/ 	.word	index@(DmeanSquareLoss_32)
        /*0014*/ 	.word	0x00000000


	//----- nvinfo : EIATTR_MIN_STACK_SIZE
	.align		4
.L_3:
        /*0018*/ 	.byte	0x04, 0x12
        /*001a*/ 	.short	(.L_5 - .L_4)
	.align		4
.L_4:
        /*001c*/ 	.word	index@(DmeanSquareLoss_32)
        /*0020*/ 	.word	0x00000000
.L_5:


//--------------------- .nv.compat                --------------------------
	.section	.nv.compat,"",@"SHT_CUDA_COMPAT_INFO"
	.align	4
        /*0000*/ 	.byte	0x02, 0x09, 0x00, 0x00, 0x02, 0x02, 0x01, 0x00, 0x02, 0x05, 0x05, 0x00, 0x03, 0x07, 0x01, 0x01
        /*0010*/ 	.byte	0x02, 0x03, 0x00, 0x00, 0x02, 0x06, 0x01, 0x00, 0x04, 0x0b, 0x08, 0x00, 0x09, 0x00, 0x00, 0x00
        /*0020*/ 	.byte	0x00, 0x00, 0x00, 0x00


//--------------------- .nv.info.DmeanSquareLoss_32 --------------------------
	.section	.nv.info.DmeanSquareLoss_32,"",@"SHT_CUDA_INFO"
	.sectionflags	@""
	.align	4


	//----- nvinfo : EIATTR_CUDA_API_VERSION
	.align		4
        /*0000*/ 	.byte	0x04, 0x37
        /*0002*/ 	.short	(.L_7 - .L_6)
.L_6:
        /*0004*/ 	.word	0x00000082


	//----- nvinfo : EIATTR_KPARAM_INFO
	.align		4
.L_7:
        /*0008*/ 	.byte	0x04, 0x17
        /*000a*/ 	.short	(.L_9 - .L_8)
.L_8:
        /*000c*/ 	.word	0x00000000
        /*0010*/ 	.short	0x0005
        /*0012*/ 	.short	0x0020
        /*0014*/ 	.byte	0x00, 0xf5, 0x21, 0x00


	//----- nvinfo : EIATTR_KPARAM_INFO
	.align		4
.L_9:
        /*0018*/ 	.byte	0x04, 0x17
        /*001a*/ 	.short	(.L_11 - .L_10)
.L_10:
        /*001c*/ 	.word	0x00000000
        /*0020*/ 	.short	0x0004
        /*0022*/ 	.short	0x0018
        /*0024*/ 	.byte	0x00, 0xf5, 0x21, 0x00


	//----- nvinfo : EIATTR_KPARAM_INFO
	.align		4
.L_11:
        /*0028*/ 	.byte	0x04, 0x17
        /*002a*/ 	.short	(.L_13 - .L_12)
.L_12:
        /*002c*/ 	.word	0x00000000
        /*0030*/ 	.short	0x0003
        /*0032*/ 	.short	0x0010
        /*0034*/ 	.byte	0x00, 0xf5, 0x21, 0x00


	//----- nvinfo : EIATTR_KPARAM_INFO
	.align		4
.L_13:
        /*0038*/ 	.byte	0x04, 0x17
        /*003a*/ 	.short	(.L_15 - .L_14)
.L_14:
        /*003c*/ 	.word	0x00000000
        /*0040*/ 	.short	0x0002
        /*0042*/ 	.short	0x0008
        /*0044*/ 	.byte	0x00, 0xf5, 0x21, 0x00


	//----- nvinfo : EIATTR_KPARAM_INFO
	.align		4
.L_15:
        /*0048*/ 	.byte	0x04, 0x17
        /*004a*/ 	.short	(.L_17 - .L_16)
.L_16:
        /*004c*/ 	.word	0x00000000
        /*0050*/ 	.short	0x0001
        /*0052*/ 	.short	0x0004
        /*0054*/ 	.byte	0x00, 0xf0, 0x11, 0x00


	//----- nvinfo : EIATTR_KPARAM_INFO
	.align		4
.L_17:
        /*0058*/ 	.byte	0x04, 0x17
        /*005a*/ 	.short	(.L_19 - .L_18)
.L_18:
        /*005c*/ 	.word	0x00000000
        /*0060*/ 	.short	0x0000
        /*0062*/ 	.short	0x0000
        /*0064*/ 	.byte	0x00, 0xf0, 0x11, 0x00


	//----- nvinfo : EIATTR_SPARSE_MMA_MASK
	.align		4
.L_19:
        /*0068*/ 	.byte	0x03, 0x50
        /*006a*/ 	.short	0x0000


	//----- nvinfo : EIATTR_MAXREG_COUNT
	.align		4
        /*006c*/ 	.byte	0x03, 0x1b
        /*006e*/ 	.short	0x00ff


	//----- nvinfo : EIATTR_MERCURY_ISA_VERSION
	.align		4
        /*0070*/ 	.byte	0x03, 0x5f
        /*0072*/ 	.short	0x0101


	//----- nvinfo : EIATTR_VRC_CTA_INIT_COUNT
	.align		4
        /*0074*/ 	.byte	0x02, 0x4a
	.zero		1
	.zero		1


	//----- nvinfo : EIATTR_EXIT_INSTR_OFFSETS
	.align		4
        /*0078*/ 	.byte	0x04, 0x1c
        /*007a*/ 	.short	(.L_21 - .L_20)


	//   ....[0]....
.L_20:
        /*007c*/ 	.word	0x00000070


	//   ....[1]....
        /*0080*/ 	.word	0x00000190


	//----- nvinfo : EIATTR_CBANK_PARAM_SIZE
	.align		4
.L_21:
        /*0084*/ 	.byte	0x03, 0x19
        /*0086*/ 	.short	0x0028


	//----- nvinfo : EIATTR_PARAM_CBANK
	.align		4
        /*0088*/ 	.byte	0x04, 0x0a
        /*008a*/ 	.short	(.L_23 - .L_22)
	.align		4
.L_22:
        /*008c*/ 	.word	index@(.nv.constant0.DmeanSquareLoss_32)
        /*0090*/ 	.short	0x0380
        /*0092*/ 	.short	0x0028


	//----- nvinfo : EIATTR_SW_WAR
	.align		4
.L_23:
        /*0094*/ 	.byte	0x04, 0x36
        /*0096*/ 	.short	(.L_25 - .L_24)
.L_24:
        /*0098*/ 	.word	0x00000008
.L_25:


//--------------------- .nv.callgraph             --------------------------
	.section	.nv.callgraph,"",@"SHT_CUDA_CALLGRAPH"
	.align	4
	.sectionentsize	8
	.align		4
        /*0000*/ 	.word	0x00000000
	.align		4
        /*0004*/ 	.word	0xffffffff
	.align		4
        /*0008*/ 	.word	0x00000000
	.align		4
        /*000c*/ 	.word	0xfffffffe
	.align		4
        /*0010*/ 	.word	0x00000000
	.align		4
        /*0014*/ 	.word	0xfffffffd
	.align		4
        /*0018*/ 	.word	0x00000000
	.align		4
        /*001c*/ 	.word	0xfffffffc


//--------------------- .text.DmeanSquareLoss_32  --------------------------
	.section	.text.DmeanSquareLoss_32,"ax",@progbits
	.align	128
        .global         DmeanSquareLoss_32
        .type           DmeanSquareLoss_32,@function
        .size           DmeanSquareLoss_32,(.L_x_1 - DmeanSquareLoss_32)
        .other          DmeanSquareLoss_32,@"STO_CUDA_ENTRY STV_DEFAULT"
DmeanSquareLoss_32:
.text.DmeanSquareLoss_32:
[----:B------:R-:W-:Y:S01]  /*0000*/  LDC R1, c[0x0][0x37c] ;  /* 0x0000df00ff017b82 */ /* 0x000fe20000000800 */
[----:B------:R-:W0:Y:S07]  /*0010*/  S2R R11, SR_TID.X ;  /* 0x00000000000b7919 */ /* 0x000e2e0000002100 */
[----:B------:R-:W0:Y:S01]  /*0020*/  S2UR UR4, SR_CTAID.X ;  /* 0x00000000000479c3 */ /* 0x000e220000002500 */
[----:B------:R-:W1:Y:S07]  /*0030*/  LDCU UR5, c[0x0][0x380] ;  /* 0x00007000ff0577ac */ /* 0x000e6e0008000800 */
[----:B------:R-:W0:Y:S02]  /*0040*/  LDC R0, c[0x0][0x360] ;  /* 0x0000d800ff007b82 */ /* 0x000e240000000800 */
[----:B0-----:R-:W-:-:S05]  /*0050*/  IMAD R11, R0, UR4, R11 ;  /* 0x00000004000b7c24 */ /* 0x001fca000f8e020b */
[----:B-1----:R-:W-:-:S13]  /*0060*/  ISETP.GE.AND P0, PT, R11, UR5, PT ;  /* 0x000000050b007c0c */ /* 0x002fda000bf06270 */
[----:B------:R-:W-:Y:S05]  /*0070*/  @P0 EXIT ;  /* 0x000000000000094d */ /* 0x000fea0003800000 */
[----:B------:R-:W0:Y:S01]  /*0080*/  LDC.64 R4, c[0x0][0x390] ;  /* 0x0000e400ff047b82 */ /* 0x000e220000000a00 */
[----:B------:R-:W1:Y:S01]  /*0090*/  LDCU.64 UR4, c[0x0][0x358] ;  /* 0x00006b00ff0477ac */ /* 0x000e620008000a00 */
[----:B------:R-:W2:Y:S06]  /*00a0*/  LDCU UR6, c[0x0][0x384] ;  /* 0x00007080ff0677ac */ /* 0x000eac0008000800 */
[----:B------:R-:W3:Y:S08]  /*00b0*/  LDC.64 R6, c[0x0][0x398] ;  /* 0x0000e600ff067b82 */ /* 0x000ef00000000a00 */
[----:B------:R-:W4:Y:S08]  /*00c0*/  LDC.64 R8, c[0x0][0x3a0] ;  /* 0x0000e800ff087b82 */ /* 0x000f300000000a00 */
[----:B------:R-:W5:Y:S01]  /*00d0*/  LDC.64 R2, c[0x0][0x388] ;  /* 0x0000e200ff027b82 */ /* 0x000f620000000a00 */
[----:B0-----:R-:W-:-:S06]  /*00e0*/  IMAD.WIDE R4, R11, 0x4, R4 ;  /* 0x000000040b047825 */ /* 0x001fcc00078e0204 */
[----:B-1----:R-:W2:Y:S01]  /*00f0*/  LDG.E R4, desc[UR4][R4.64] ;  /* 0x0000000404047981 */ /* 0x002ea2000c1e1900 */
[----:B---3--:R-:W-:-:S06]  /*0100*/  IMAD.WIDE R6, R11, 0x4, R6 ;  /* 0x000000040b067825 */ /* 0x008fcc00078e0206 */
[----:B------:R-:W2:Y:S01]  /*0110*/  LDG.E R7, desc[UR4][R6.64] ;  /* 0x0000000406077981 */ /* 0x000ea2000c1e1900 */
[----:B----4-:R-:W-:-:S05]  /*0120*/  IMAD.WIDE R8, R11, 0x4, R8 ;  /* 0x000000040b087825 */ /* 0x010fca00078e0208 */
[----:B------:R-:W3:Y:S04]  /*0130*/  LDG.E R13, desc[UR4][R8.64] ;  /* 0x00000004080d7981 */ /* 0x000ee8000c1e1900 */
[----:B-----5:R-:W4:Y:S01]  /*0140*/  LDG.E R2, desc[UR4][R2.64] ;  /* 0x0000000402027981 */ /* 0x020f22000c1e1900 */
[----:B--2---:R-:W-:Y:S01]  /*0150*/  FADD R11, R4, -R7 ;  /* 0x80000007040b7221 */ /* 0x004fe20000000000 */
[----:B----4-:R-:W-:-:S04]  /*0160*/  FMUL R0, R2, UR6 ;  /* 0x0000000602007c20 */ /* 0x010fc80008400000 */
[----:B---3--:R-:W-:-:S05]  /*0170*/  FFMA R11, R0, R11, R13 ;  /* 0x0000000b000b7223 */ /* 0x008fca000000000d */
[----:B------:R-:W-:Y:S01]  /*0180*/  STG.E desc[UR4][R8.64], R11 ;  /* 0x0000000b08007986 */ /* 0x000fe2000c101904 */
[----:B------:R-:W-:Y:S05]  /*0190*/  EXIT ;  /* 0x000000000000794d */ /* 0x000fea0003800000 */
.L_x_0:
[----:B------:R-:W-:-:S00]  /*01a0*/  BRA `(.L_x_0) ;  /* 0xfffffffc00fc7947 */ /* 0x000fc0000383ffff */
[----:B------:R-:W-:-:S00]  /*01b0*/  NOP ;  /* 0x0000000000007918 */ /* 0x000fc00000000000 */
        /* <DEDUP_REMOVED lines=12> */
.L_x_1:


//--------------------- .nv.shared.reserved.0     --------------------------
	.section	.nv.shared.reserved.0,"aw",@nobits
	.weak		__nv_reservedSMEM_offset_0_alias
	.size		__nv_reservedSMEM_offset_0_alias, 0, 64
	.other		__nv_reservedSMEM_offset_0_alias,@"STO_CUDA_RESERVED_SHARED STV_DEFAULT"
__nv_reservedSMEM_offset_0_alias:
	.zero		0
	.zero		64


//--------------------- .nv.constant0.DmeanSquareLoss_32 --------------------------
	.section	.nv.constant0.DmeanSquareLoss_32,"a",@progbits
	.sectionflags	@""
	.align	4
.nv.constant0.DmeanSquareLoss_32:
	.zero		936


//--------------------- SYMBOLS --------------------------

	.type		.nv.reservedSmem.offset0,@object
	.size		.nv.reservedSmem.offset0,0x4
